//
// Generated by NVIDIA NVVM Compiler
//
// Compiler Build ID: CL-36424714
// Cuda compilation tools, release 13.0, V13.0.88
// Based on NVVM 20.0.0
//

.version 9.0
.target sm_100
.address_size 64

	// .globl	_Z8multiplyPiS_S_ii

.visible .entry _Z8multiplyPiS_S_ii(
	.param .u64 .ptr .align 1 _Z8multiplyPiS_S_ii_param_0,
	.param .u64 .ptr .align 1 _Z8multiplyPiS_S_ii_param_1,
	.param .u64 .ptr .align 1 _Z8multiplyPiS_S_ii_param_2,
	.param .u32 _Z8multiplyPiS_S_ii_param_3,
	.param .u32 _Z8multiplyPiS_S_ii_param_4
)
{
	.reg .pred 	%p<12>;
	.reg .b32 	%r<105>;
	.reg .b64 	%rd<53>;

	ld.param.u64 	%rd7, [_Z8multiplyPiS_S_ii_param_0];
	ld.param.u64 	%rd8, [_Z8multiplyPiS_S_ii_param_1];
	ld.param.u64 	%rd6, [_Z8multiplyPiS_S_ii_param_2];
	ld.param.u32 	%r30, [_Z8multiplyPiS_S_ii_param_3];
	ld.param.u32 	%r31, [_Z8multiplyPiS_S_ii_param_4];
	cvta.to.global.u64 	%rd1, %rd8;
	cvta.to.global.u64 	%rd2, %rd7;
	mov.u32 	%r32, %ctaid.y;
	mov.u32 	%r33, %ntid.y;
	mov.u32 	%r34, %tid.y;
	mad.lo.s32 	%r1, %r32, %r33, %r34;
	mov.u32 	%r35, %ctaid.x;
	mov.u32 	%r36, %ntid.x;
	mov.u32 	%r37, %tid.x;
	mad.lo.s32 	%r2, %r35, %r36, %r37;
	setp.ge.s32 	%p1, %r1, %r30;
	setp.ge.s32 	%p2, %r2, %r31;
	or.pred  	%p3, %p1, %p2;
	@%p3 bra 	$L__BB0_13;
	mul.lo.s32 	%r3, %r30, %r1;
	and.b32  	%r4, %r30, 7;
	setp.lt.u32 	%p4, %r30, 8;
	mov.b32 	%r99, 0;
	mov.u32 	%r104, %r99;
	@%p4 bra 	$L__BB0_4;
	and.b32  	%r99, %r30, 2147483640;
	neg.s32 	%r93, %r99;
	shl.b32 	%r7, %r31, 3;
	mul.wide.u32 	%rd9, %r3, 4;
	add.s64 	%rd10, %rd9, %rd2;
	add.s64 	%rd52, %rd10, 16;
	mov.b32 	%r104, 0;
	mul.wide.s32 	%rd13, %r31, 4;
	mov.u32 	%r92, %r2;
$L__BB0_3:
	.pragma "nounroll";
	ld.global.u32 	%r41, [%rd52+-16];
	mul.wide.s32 	%rd11, %r92, 4;
	add.s64 	%rd12, %rd1, %rd11;
	ld.global.u32 	%r42, [%rd12];
	mad.lo.s32 	%r43, %r42, %r41, %r104;
	ld.global.u32 	%r44, [%rd52+-12];
	add.s64 	%rd14, %rd12, %rd13;
	ld.global.u32 	%r45, [%rd14];
	mad.lo.s32 	%r46, %r45, %r44, %r43;
	ld.global.u32 	%r47, [%rd52+-8];
	add.s64 	%rd15, %rd14, %rd13;
	ld.global.u32 	%r48, [%rd15];
	mad.lo.s32 	%r49, %r48, %r47, %r46;
	ld.global.u32 	%r50, [%rd52+-4];
	add.s64 	%rd16, %rd15, %rd13;
	ld.global.u32 	%r51, [%rd16];
	mad.lo.s32 	%r52, %r51, %r50, %r49;
	ld.global.u32 	%r53, [%rd52];
	add.s64 	%rd17, %rd16, %rd13;
	ld.global.u32 	%r54, [%rd17];
	mad.lo.s32 	%r55, %r54, %r53, %r52;
	ld.global.u32 	%r56, [%rd52+4];
	add.s64 	%rd18, %rd17, %rd13;
	ld.global.u32 	%r57, [%rd18];
	mad.lo.s32 	%r58, %r57, %r56, %r55;
	ld.global.u32 	%r59, [%rd52+8];
	add.s64 	%rd19, %rd18, %rd13;
	ld.global.u32 	%r60, [%rd19];
	mad.lo.s32 	%r61, %r60, %r59, %r58;
	ld.global.u32 	%r62, [%rd52+12];
	add.s64 	%rd20, %rd19, %rd13;
	ld.global.u32 	%r63, [%rd20];
	mad.lo.s32 	%r104, %r63, %r62, %r61;
	add.s32 	%r93, %r93, 8;
	add.s32 	%r92, %r92, %r7;
	add.s64 	%rd52, %rd52, 32;
	setp.ne.s32 	%p5, %r93, 0;
	@%p5 bra 	$L__BB0_3;
$L__BB0_4:
	setp.eq.s32 	%p6, %r4, 0;
	@%p6 bra 	$L__BB0_12;
	and.b32  	%r17, %r30, 3;
	setp.lt.u32 	%p7, %r4, 4;
	@%p7 bra 	$L__BB0_7;
	add.s32 	%r65, %r99, %r3;
	mul.wide.u32 	%rd21, %r65, 4;
	add.s64 	%rd22, %rd2, %rd21;
	ld.global.u32 	%r66, [%rd22];
	mad.lo.s32 	%r67, %r99, %r31, %r2;
	mul.wide.s32 	%rd23, %r67, 4;
	add.s64 	%rd24, %rd1, %rd23;
	ld.global.u32 	%r68, [%rd24];
	mad.lo.s32 	%r69, %r68, %r66, %r104;
	cvt.u64.u32 	%rd25, %r3;
	cvt.u64.u32 	%rd26, %r99;
	add.s64 	%rd27, %rd26, %rd25;
	shl.b64 	%rd28, %rd27, 2;
	add.s64 	%rd29, %rd2, %rd28;
	ld.global.u32 	%r70, [%rd29+4];
	mul.wide.s32 	%rd30, %r31, 4;
	add.s64 	%rd31, %rd24, %rd30;
	ld.global.u32 	%r71, [%rd31];
	mad.lo.s32 	%r72, %r71, %r70, %r69;
	ld.global.u32 	%r73, [%rd29+8];
	add.s64 	%rd32, %rd31, %rd30;
	ld.global.u32 	%r74, [%rd32];
	mad.lo.s32 	%r75, %r74, %r73, %r72;
	ld.global.u32 	%r76, [%rd29+12];
	add.s64 	%rd33, %rd32, %rd30;
	ld.global.u32 	%r77, [%rd33];
	mad.lo.s32 	%r104, %r77, %r76, %r75;
	add.s32 	%r99, %r99, 4;
$L__BB0_7:
	setp.eq.s32 	%p8, %r17, 0;
	@%p8 bra 	$L__BB0_12;
	setp.eq.s32 	%p9, %r17, 1;
	@%p9 bra 	$L__BB0_10;
	add.s32 	%r79, %r99, %r3;
	mul.wide.u32 	%rd34, %r79, 4;
	add.s64 	%rd35, %rd2, %rd34;
	ld.global.u32 	%r80, [%rd35];
	mad.lo.s32 	%r81, %r99, %r31, %r2;
	mul.wide.s32 	%rd36, %r81, 4;
	add.s64 	%rd37, %rd1, %rd36;
	ld.global.u32 	%r82, [%rd37];
	mad.lo.s32 	%r83, %r82, %r80, %r104;
	cvt.u64.u32 	%rd38, %r3;
	cvt.u64.u32 	%rd39, %r99;
	add.s64 	%rd40, %rd39, %rd38;
	shl.b64 	%rd41, %rd40, 2;
	add.s64 	%rd42, %rd2, %rd41;
	ld.global.u32 	%r84, [%rd42+4];
	mul.wide.s32 	%rd43, %r31, 4;
	add.s64 	%rd44, %rd37, %rd43;
	ld.global.u32 	%r85, [%rd44];
	mad.lo.s32 	%r104, %r85, %r84, %r83;
	add.s32 	%r99, %r99, 2;
$L__BB0_10:
	and.b32  	%r86, %r30, 1;
	setp.eq.b32 	%p10, %r86, 1;
	not.pred 	%p11, %p10;
	@%p11 bra 	$L__BB0_12;
	add.s32 	%r87, %r99, %r3;
	mul.wide.u32 	%rd45, %r87, 4;
	add.s64 	%rd46, %rd2, %rd45;
	ld.global.u32 	%r88, [%rd46];
	mad.lo.s32 	%r89, %r99, %r31, %r2;
	mul.wide.s32 	%rd47, %r89, 4;
	add.s64 	%rd48, %rd1, %rd47;
	ld.global.u32 	%r90, [%rd48];
	mad.lo.s32 	%r104, %r90, %r88, %r104;
$L__BB0_12:
	mad.lo.s32 	%r91, %r31, %r1, %r2;
	cvta.to.global.u64 	%rd49, %rd6;
	mul.wide.s32 	%rd50, %r91, 4;
	add.s64 	%rd51, %rd49, %rd50;
	st.global.u32 	[%rd51], %r104;
$L__BB0_13:
	ret;

}


// ===== COMPILED SASS (sm_100) =====

	.target	sm_100

	.elftype	@"ET_EXEC"


//--------------------- .note.nv.tkinfo           --------------------------
	.section	.note.nv.tkinfo,"",@"SHT_NOTE"
	.sectionflags	@"SHF_NOTE_NV_TKINFO"
	.tkinfo
        /*0018*/ 	.word	0x00000002
        /*0030*/ 	.string	""
        /*0030*/ 	.string	"ptxas"
        /*0030*/ 	.string	"Cuda compilation tools, release 13.0, V13.0.88"
        /*0030*/ 	.string	"Build cuda_13.0.r13.0/compiler.36424714_0"
        /*0030*/ 	.string	"-arch sm_100 -m 64 "



//--------------------- .note.nv.cuinfo           --------------------------
	.section	.note.nv.cuinfo,"",@"SHT_NOTE"
	.sectionflags	@"SHF_NOTE_NV_CUINFO"
        /*0018*/ 	.short	0x0002
        /*001a*/ 	.short	0x0064
        /*001c*/ 	.short	0x0082
	.zero		2


//--------------------- .nv.info                  --------------------------
	.section	.nv.info,"",@"SHT_CUDA_INFO"
	.align	4


	//----- nvinfo : EIATTR_REGCOUNT
	.align		4
        /*0000*/ 	.byte	0x04, 0x2f
        /*0002*/ 	.short	(.L_1 - .L_0)
	.align		4
.L_0:
        /*0004*/ 	.word	index@(_Z8multiplyPiS_S_ii)
        /*0008*/ 	.word	0x00000020


	//----- nvinfo : EIATTR_FRAME_SIZE
	.align		4
.L_1:
        /*000c*/ 	.byte	0x04, 0x11
        /*000e*/ 	.short	(.L_3 - .L_2)
	.align		4
.L_2:
        /*0010*/ 	.word	index@(_Z8multiplyPiS_S_ii)
        /*0014*/ 	.word	0x00000000


	//----- nvinfo : EIATTR_MIN_STACK_SIZE
	.align		4
.L_3:
        /*0018*/ 	.byte	0x04, 0x12
        /*001a*/ 	.short	(.L_5 - .L_4)
	.align		4
.L_4:
        /*001c*/ 	.word	index@(_Z8multiplyPiS_S_ii)
        /*0020*/ 	.word	0x00000000
.L_5:


//--------------------- .nv.compat                --------------------------
	.section	.nv.compat,"",@"SHT_CUDA_COMPAT_INFO"
	.align	4
        /*0000*/ 	.byte	0x02, 0x09, 0x00, 0x00, 0x02, 0x02, 0x01, 0x00, 0x02, 0x05, 0x05, 0x00, 0x03, 0x07, 0x01, 0x01
        /*0010*/ 	.byte	0x02, 0x03, 0x00, 0x00, 0x02, 0x06, 0x01, 0x00, 0x04, 0x0b, 0x08, 0x00, 0x09, 0x00, 0x00, 0x00
        /*0020*/ 	.byte	0x00, 0x00, 0x00, 0x00


//--------------------- .nv.info._Z8multiplyPiS_S_ii --------------------------
	.section	.nv.info._Z8multiplyPiS_S_ii,"",@"SHT_CUDA_INFO"
	.sectionflags	@""
	.align	4


	//----- nvinfo : EIATTR_CUDA_API_VERSION
	.align		4
        /*0000*/ 	.byte	0x04, 0x37
        /*0002*/ 	.short	(.L_7 - .L_6)
.L_6:
        /*0004*/ 	.word	0x00000082


	//----- nvinfo : EIATTR_KPARAM_INFO
	.align		4
.L_7:
        /*0008*/ 	.byte	0x04, 0x17
        /*000a*/ 	.short	(.L_9 - .L_8)
.L_8:
        /*000c*/ 	.word	0x00000000
        /*0010*/ 	.short	0x0004
        /*0012*/ 	.short	0x001c
        /*0014*/ 	.byte	0x00, 0xf0, 0x11, 0x00


	//----- nvinfo : EIATTR_KPARAM_INFO
	.align		4
.L_9:
        /*0018*/ 	.byte	0x04, 0x17
        /*001a*/ 	.short	(.L_11 - .L_10)
.L_10:
        /*001c*/ 	.word	0x00000000
        /*0020*/ 	.short	0x0003
        /*0022*/ 	.short	0x0018
        /*0024*/ 	.byte	0x00, 0xf0, 0x11, 0x00


	//----- nvinfo : EIATTR_KPARAM_INFO
	.align		4
.L_11:
        /*0028*/ 	.byte	0x04, 0x17
        /*002a*/ 	.short	(.L_13 - .L_12)
.L_12:
        /*002c*/ 	.word	0x00000000
        /*0030*/ 	.short	0x0002
        /*0032*/ 	.short	0x0010
        /*0034*/ 	.byte	0x00, 0xf5, 0x21, 0x00


	//----- nvinfo : EIATTR_KPARAM_INFO
	.align		4
.L_13:
        /*0038*/ 	.byte	0x04, 0x17
        /*003a*/ 	.short	(.L_15 - .L_14)
.L_14:
        /*003c*/ 	.word	0x00000000
        /*0040*/ 	.short	0x0001
        /*0042*/ 	.short	0x0008
        /*0044*/ 	.byte	0x00, 0xf5, 0x21, 0x00


	//----- nvinfo : EIATTR_KPARAM_INFO
	.align		4
.L_15:
        /*0048*/ 	.byte	0x04, 0x17
        /*004a*/ 	.short	(.L_17 - .L_16)
.L_16:
        /*004c*/ 	.word	0x00000000
        /*0050*/ 	.short	0x0000
        /*0052*/ 	.short	0x0000
        /*0054*/ 	.byte	0x00, 0xf5, 0x21, 0x00


	//----- nvinfo : EIATTR_SPARSE_MMA_MASK
	.align		4
.L_17:
        /*0058*/ 	.byte	0x03, 0x50
        /*005a*/ 	.short	0x0000


	//----- nvinfo : EIATTR_MAXREG_COUNT
	.align		4
        /*005c*/ 	.byte	0x03, 0x1b
        /*005e*/ 	.short	0x00ff


	//----- nvinfo : EIATTR_MERCURY_ISA_VERSION
	.align		4
        /*0060*/ 	.byte	0x03, 0x5f
        /*0062*/ 	.short	0x0101


	//----- nvinfo : EIATTR_VRC_CTA_INIT_COUNT
	.align		4
        /*0064*/ 	.byte	0x02, 0x4a
	.zero		1
	.zero		1


	//----- nvinfo : EIATTR_EXIT_INSTR_OFFSETS
	.align		4
        /*0068*/ 	.byte	0x04, 0x1c
        /*006a*/ 	.short	(.L_19 - .L_18)


	//   ....[0]....
.L_18:
        /*006c*/ 	.word	0x000000c0


	//   ....[1]....
        /*0070*/ 	.word	0x00000890


	//----- nvinfo : EIATTR_CBANK_PARAM_SIZE
	.align		4
.L_19:
        /*0074*/ 	.byte	0x03, 0x19
        /*0076*/ 	.short	0x0020


	//----- nvinfo : EIATTR_PARAM_CBANK
	.align		4
        /*0078*/ 	.byte	0x04, 0x0a
        /*007a*/ 	.short	(.L_21 - .L_20)
	.align		4
.L_20:
        /*007c*/ 	.word	index@(.nv.constant0._Z8multiplyPiS_S_ii)
        /*0080*/ 	.short	0x0380
        /*0082*/ 	.short	0x0020


	//----- nvinfo : EIATTR_SW_WAR
	.align		4
.L_21:
        /*0084*/ 	.byte	0x04, 0x36
        /*0086*/ 	.short	(.L_23 - .L_22)
.L_22:
        /*0088*/ 	.word	0x00000008
.L_23:


//--------------------- .nv.callgraph             --------------------------
	.section	.nv.callgraph,"",@"SHT_CUDA_CALLGRAPH"
	.align	4
	.sectionentsize	8
	.align		4
        /*0000*/ 	.word	0x00000000
	.align		4
        /*0004*/ 	.word	0xffffffff
	.align		4
        /*0008*/ 	.word	0x00000000
	.align		4
        /*000c*/ 	.word	0xfffffffe
	.align		4
        /*0010*/ 	.word	0x00000000
	.align		4
        /*0014*/ 	.word	0xfffffffd
	.align		4
        /*0018*/ 	.word	0x00000000
	.align		4
        /*001c*/ 	.word	0xfffffffc


//--------------------- .text._Z8multiplyPiS_S_ii --------------------------
	.section	.text._Z8multiplyPiS_S_ii,"ax",@progbits
	.align	128
        .global         _Z8multiplyPiS_S_ii
        .type           _Z8multiplyPiS_S_ii,@function
        .size           _Z8multiplyPiS_S_ii,(.L_x_5 - _Z8multiplyPiS_S_ii)
        .other          _Z8multiplyPiS_S_ii,@"STO_CUDA_ENTRY STV_DEFAULT"
_Z8multiplyPiS_S_ii:
.text._Z8multiplyPiS_S_ii:
[----:B------:R-:W-:Y:S01]  /*0000*/  LDC R1, c[0x0][0x37c] ;  /* 0x0000df00ff017b82 */ /* 0x000fe20000000800 */
[----:B------:R-:W0:Y:S07]  /*0010*/  S2R R5, SR_TID.X ;  /* 0x0000000000057919 */ /* 0x000e2e0000002100 */
[----:B------:R-:W1:Y:S01]  /*0020*/  LDC R19, c[0x0][0x364] ;  /* 0x0000d900ff137b82 */ /* 0x000e620000000800 */
[----:B------:R-:W1:Y:S07]  /*0030*/  S2R R4, SR_TID.Y ;  /* 0x0000000000047919 */ /* 0x000e6e0000002200 */
[----:B------:R-:W0:Y:S08]  /*0040*/  S2UR UR5, SR_CTAID.X ;  /* 0x00000000000579c3 */ /* 0x000e300000002500 */
[----:B------:R-:W0:Y:S08]  /*0050*/  LDC R0, c[0x0][0x360] ;  /* 0x0000d800ff007b82 */ /* 0x000e300000000800 */
[----:B------:R-:W1:Y:S08]  /*0060*/  S2UR UR4, SR_CTAID.Y ;  /* 0x00000000000479c3 */ /* 0x000e700000002600 */
[----:B------:R-:W2:Y:S01]  /*0070*/  LDC.64 R2, c[0x0][0x398] ;  /* 0x0000e600ff027b82 */ /* 0x000ea20000000a00 */
[----:B0-----:R-:W-:-:S02]  /*0080*/  IMAD R0, R0, UR5, R5 ;  /* 0x0000000500007c24 */ /* 0x001fc4000f8e0205 */
[----:B-1----:R-:W-:-:S03]  /*0090*/  IMAD R19, R19, UR4, R4 ;  /* 0x0000000413137c24 */ /* 0x002fc6000f8e0204 */
[----:B--2---:R-:W-:-:S04]  /*00a0*/  ISETP.GE.AND P0, PT, R0, R3, PT ;  /* 0x000000030000720c */ /* 0x004fc80003f06270 */
[----:B------:R-:W-:-:S13]  /*00b0*/  ISETP.GE.OR P0, PT, R19, R2, P0 ;  /* 0x000000021300720c */ /* 0x000fda0000706670 */
[----:B------:R-:W-:Y:S05]  /*00c0*/  @P0 EXIT ;  /* 0x000000000000094d */ /* 0x000fea0003800000 */
[C---:B------:R-:W-:Y:S01]  /*00d0*/  ISETP.GE.U32.AND P1, PT, R2.reuse, 0x8, PT ;  /* 0x000000080200780c */ /* 0x040fe20003f26070 */
[----:B------:R-:W0:Y:S01]  /*00e0*/  LDCU.64 UR4, c[0x0][0x358] ;  /* 0x00006b00ff0477ac */ /* 0x000e220008000a00 */
[----:B------:R-:W-:Y:S01]  /*00f0*/  LOP3.LUT R27, R2, 0x7, RZ, 0xc0, !PT ;  /* 0x00000007021b7812 */ /* 0x000fe200078ec0ff */
[----:B------:R-:W-:Y:S02]  /*0100*/  HFMA2 R21, -RZ, RZ, 0, 0 ;  /* 0x00000000ff157431 */ /* 0x000fe400000001ff */
[----:B------:R-:W-:Y:S01]  /*0110*/  IMAD R18, R19, R2, RZ ;  /* 0x0000000213127224 */ /* 0x000fe200078e02ff */
[----:B------:R-:W-:Y:S02]  /*0120*/  MOV R24, RZ ;  /* 0x000000ff00187202 */ /* 0x000fe40000000f00 */
[----:B------:R-:W-:-:S05]  /*0130*/  ISETP.NE.AND P0, PT, R27, RZ, PT ;  /* 0x000000ff1b00720c */ /* 0x000fca0003f05270 */
[----:B------:R-:W-:Y:S08]  /*0140*/  @!P1 BRA `(.L_x_0) ;  /* 0x0000000000c09947 */ /* 0x000ff00003800000 */
[----:B------:R-:W1:Y:S01]  /*0150*/  LDC.64 R4, c[0x0][0x380] ;  /* 0x0000e000ff047b82 */ /* 0x000e620000000a00 */
[----:B------:R-:W-:Y:S02]  /*0160*/  LOP3.LUT R21, R2, 0x7ffffff8, RZ, 0xc0, !PT ;  /* 0x7ffffff802157812 */ /* 0x000fe400078ec0ff */
[----:B------:R-:W-:Y:S02]  /*0170*/  MOV R24, RZ ;  /* 0x000000ff00187202 */ /* 0x000fe40000000f00 */
[----:B------:R-:W-:Y:S02]  /*0180*/  MOV R20, R0 ;  /* 0x0000000000147202 */ /* 0x000fe40000000f00 */
[----:B------:R-:W-:Y:S01]  /*0190*/  IADD3 R22, PT, PT, -R21, RZ, RZ ;  /* 0x000000ff15167210 */ /* 0x000fe20007ffe1ff */
[----:B-1----:R-:W-:-:S03]  /*01a0*/  IMAD.WIDE.U32 R4, R18, 0x4, R4 ;  /* 0x0000000412047825 */ /* 0x002fc600078e0004 */
[----:B------:R-:W-:-:S04]  /*01b0*/  IADD3 R6, P1, PT, R4, 0x10, RZ ;  /* 0x0000001004067810 */ /* 0x000fc80007f3e0ff */
[----:B------:R-:W-:-:S09]  /*01c0*/  IADD3.X R5, PT, PT, RZ, R5, RZ, P1, !PT ;  /* 0x00000005ff057210 */ /* 0x000fd20000ffe4ff */
.L_x_1:
[----:B------:R-:W1:Y:S01]  /*01d0*/  LDC.64 R16, c[0x0][0x388] ;  /* 0x0000e200ff107b82 */ /* 0x000e620000000a00 */
[----:B------:R-:W-:-:S05]  /*01e0*/  MOV R4, R6 ;  /* 0x0000000600047202 */ /* 0x000fca0000000f00 */
[----:B0-----:R-:W2:Y:S04]  /*01f0*/  LDG.E R25, desc[UR4][R4.64+-0x10] ;  /* 0xfffff00404197981 */ /* 0x001ea8000c1e1900 */
[----:B------:R-:W3:Y:S04]  /*0200*/  LDG.E R23, desc[UR4][R4.64+-0xc] ;  /* 0xfffff40404177981 */ /* 0x000ee8000c1e1900 */
[----:B------:R-:W4:Y:S04]  /*0210*/  LDG.E R29, desc[UR4][R4.64+-0x8] ;  /* 0xfffff804041d7981 */ /* 0x000f28000c1e1900 */
[----:B------:R-:W5:Y:S01]  /*0220*/  LDG.E R28, desc[UR4][R4.64+-0x4] ;  /* 0xfffffc04041c7981 */ /* 0x000f62000c1e1900 */
[----:B-1----:R-:W-:-:S05]  /*0230*/  IMAD.WIDE R16, R20, 0x4, R16 ;  /* 0x0000000414107825 */ /* 0x002fca00078e0210 */
[----:B------:R0:W2:Y:S01]  /*0240*/  LDG.E R26, desc[UR4][R16.64] ;  /* 0x00000004101a7981 */ /* 0x0000a2000c1e1900 */
[----:B------:R-:W-:-:S04]  /*0250*/  IMAD.WIDE R14, R3, 0x4, R16 ;  /* 0x00000004030e7825 */ /* 0x000fc800078e0210 */
[C---:B------:R-:W-:Y:S02]  /*0260*/  IMAD.WIDE R6, R3.reuse, 0x4, R14 ;  /* 0x0000000403067825 */ /* 0x040fe400078e020e */
[----:B------:R-:W3:Y:S02]  /*0270*/  LDG.E R14, desc[UR4][R14.64] ;  /* 0x000000040e0e7981 */ /* 0x000ee4000c1e1900 */
[C---:B------:R-:W-:Y:S02]  /*0280*/  IMAD.WIDE R10, R3.reuse, 0x4, R6 ;  /* 0x00000004030a7825 */ /* 0x040fe400078e0206 */
[----:B------:R-:W4:Y:S02]  /*0290*/  LDG.E R6, desc[UR4][R6.64] ;  /* 0x0000000406067981 */ /* 0x000f24000c1e1900 */
[C---:B------:R-:W-:Y:S02]  /*02a0*/  IMAD.WIDE R8, R3.reuse, 0x4, R10 ;  /* 0x0000000403087825 */ /* 0x040fe400078e020a */
[----:B------:R-:W5:Y:S02]  /*02b0*/  LDG.E R10, desc[UR4][R10.64] ;  /* 0x000000040a0a7981 */ /* 0x000f64000c1e1900 */
[----:B------:R-:W-:-:S02]  /*02c0*/  IMAD.WIDE R12, R3, 0x4, R8 ;  /* 0x00000004030c7825 */ /* 0x000fc400078e0208 */
[----:B------:R-:W5:Y:S04]  /*02d0*/  LDG.E R7, desc[UR4][R4.64] ;  /* 0x0000000404077981 */ /* 0x000f68000c1e1900 */
[----:B------:R-:W5:Y:S01]  /*02e0*/  LDG.E R8, desc[UR4][R8.64] ;  /* 0x0000000408087981 */ /* 0x000f62000c1e1900 */
[----:B0-----:R-:W-:-:S03]  /*02f0*/  IMAD.WIDE R16, R3, 0x4, R12 ;  /* 0x0000000403107825 */ /* 0x001fc600078e020c */
[----:B------:R-:W5:Y:S04]  /*0300*/  LDG.E R12, desc[UR4][R12.64] ;  /* 0x000000040c0c7981 */ /* 0x000f68000c1e1900 */
[----:B------:R-:W5:Y:S04]  /*0310*/  LDG.E R15, desc[UR4][R16.64] ;  /* 0x00000004100f7981 */ /* 0x000f68000c1e1900 */
[----:B------:R-:W5:Y:S04]  /*0320*/  LDG.E R9, desc[UR4][R4.64+0x4] ;  /* 0x0000040404097981 */ /* 0x000f68000c1e1900 */
[----:B------:R-:W5:Y:S01]  /*0330*/  LDG.E R11, desc[UR4][R4.64+0xc] ;  /* 0x00000c04040b7981 */ /* 0x000f62000c1e1900 */
[----:B--2---:R-:W-:-:S02]  /*0340*/  IMAD R26, R25, R26, R24 ;  /* 0x0000001a191a7224 */ /* 0x004fc400078e0218 */
[----:B------:R-:W-:Y:S02]  /*0350*/  IMAD.WIDE R24, R3, 0x4, R16 ;  /* 0x0000000403187825 */ /* 0x000fe400078e0210 */
[----:B------:R0:W2:Y:S04]  /*0360*/  LDG.E R16, desc[UR4][R4.64+0x8] ;  /* 0x0000080404107981 */ /* 0x0000a8000c1e1900 */
[----:B------:R-:W2:Y:S01]  /*0370*/  LDG.E R24, desc[UR4][R24.64] ;  /* 0x0000000418187981 */ /* 0x000ea2000c1e1900 */
[----:B---3--:R-:W-:Y:S01]  /*0380*/  IMAD R14, R23, R14, R26 ;  /* 0x0000000e170e7224 */ /* 0x008fe200078e021a */
[----:B------:R-:W-:-:S03]  /*0390*/  IADD3 R22, PT, PT, R22, 0x8, RZ ;  /* 0x0000000816167810 */ /* 0x000fc60007ffe0ff */
[----:B----4-:R-:W-:Y:S01]  /*03a0*/  IMAD R29, R29, R6, R14 ;  /* 0x000000061d1d7224 */ /* 0x010fe200078e020e */
[----:B------:R-:W-:-:S03]  /*03b0*/  ISETP.NE.AND P1, PT, R22, RZ, PT ;  /* 0x000000ff1600720c */ /* 0x000fc60003f25270 */
[----:B-----5:R-:W-:Y:S01]  /*03c0*/  IMAD R10, R28, R10, R29 ;  /* 0x0000000a1c0a7224 */ /* 0x020fe200078e021d */
[----:B------:R-:W-:-:S03]  /*03d0*/  IADD3 R6, P2, PT, R4, 0x20, RZ ;  /* 0x0000002004067810 */ /* 0x000fc60007f5e0ff */
[----:B------:R-:W-:Y:S01]  /*03e0*/  IMAD R7, R7, R8, R10 ;  /* 0x0000000807077224 */ /* 0x000fe200078e020a */
[----:B0-----:R-:W-:Y:S02]  /*03f0*/  IADD3.X R5, PT, PT, RZ, R5, RZ, P2, !PT ;  /* 0x00000005ff057210 */ /* 0x001fe400017fe4ff */
[----:B------:R-:W-:Y:S01]  /*0400*/  LEA R20, R3, R20, 0x3 ;  /* 0x0000001403147211 */ /* 0x000fe200078e18ff */
[----:B------:R-:W-:-:S04]  /*0410*/  IMAD R7, R9, R12, R7 ;  /* 0x0000000c09077224 */ /* 0x000fc800078e0207 */
[----:B--2---:R-:W-:-:S04]  /*0420*/  IMAD R7, R16, R15, R7 ;  /* 0x0000000f10077224 */ /* 0x004fc800078e0207 */
[----:B------:R-:W-:Y:S01]  /*0430*/  IMAD R24, R11, R24, R7 ;  /* 0x000000180b187224 */ /* 0x000fe200078e0207 */
[----:B------:R-:W-:Y:S06]  /*0440*/  @P1 BRA `(.L_x_1) ;  /* 0xfffffffc00601947 */ /* 0x000fec000383ffff */
.L_x_0:
[----:B------:R-:W-:Y:S05]  /*0450*/  @!P0 BRA `(.L_x_2) ;  /* 0x0000000000fc8947 */ /* 0x000fea0003800000 */
[----:B------:R-:W-:Y:S02]  /*0460*/  ISETP.GE.U32.AND P1, PT, R27, 0x4, PT ;  /* 0x000000041b00780c */ /* 0x000fe40003f26070 */
[----:B------:R-:W-:-:S04]  /*0470*/  LOP3.LUT R16, R2, 0x3, RZ, 0xc0, !PT ;  /* 0x0000000302107812 */ /* 0x000fc800078ec0ff */
[----:B------:R-:W-:-:S07]  /*0480*/  ISETP.NE.AND P0, PT, R16, RZ, PT ;  /* 0x000000ff1000720c */ /* 0x000fce0003f05270 */
[----:B------:R-:W-:Y:S06]  /*0490*/  @!P1 BRA `(.L_x_3) ;  /* 0x00000000006c9947 */ /* 0x000fec0003800000 */
[----:B------:R-:W1:Y:S01]  /*04a0*/  LDC.64 R10, c[0x0][0x388] ;  /* 0x0000e200ff0a7b82 */ /* 0x000e620000000a00 */
[----:B------:R-:W2:Y:S01]  /*04b0*/  LDCU.64 UR6, c[0x0][0x380] ;  /* 0x00007000ff0677ac */ /* 0x000ea20008000a00 */
[----:B------:R-:W-:Y:S01]  /*04c0*/  IMAD R7, R21, R3, R0 ;  /* 0x0000000315077224 */ /* 0x000fe200078e0200 */
[CC--:B------:R-:W-:Y:S02]  /*04d0*/  IADD3 R5, PT, PT, R18.reuse, R21.reuse, RZ ;  /* 0x0000001512057210 */ /* 0x0c0fe40007ffe0ff */
[----:B------:R-:W-:-:S03]  /*04e0*/  IADD3 R6, P1, PT, R18, R21, RZ ;  /* 0x0000001512067210 */ /* 0x000fc60007f3e0ff */
[----:B------:R-:W3:Y:S01]  /*04f0*/  LDC.64 R14, c[0x0][0x380] ;  /* 0x0000e000ff0e7b82 */ /* 0x000ee20000000a00 */
[----:B-1----:R-:W-:-:S04]  /*0500*/  IMAD.WIDE R10, R7, 0x4, R10 ;  /* 0x00000004070a7825 */ /* 0x002fc800078e020a */
[----:B------:R-:W-:Y:S02]  /*0510*/  IMAD.WIDE R12, R3, 0x4, R10 ;  /* 0x00000004030c7825 */ /* 0x000fe400078e020a */
[----:B0-----:R-:W4:Y:S02]  /*0520*/  LDG.E R10, desc[UR4][R10.64] ;  /* 0x000000040a0a7981 */ /* 0x001f24000c1e1900 */
[----:B---3--:R-:W-:Y:S01]  /*0530*/  IMAD.WIDE.U32 R14, R5, 0x4, R14 ;  /* 0x00000004050e7825 */ /* 0x008fe200078e000e */
[----:B------:R-:W-:Y:S02]  /*0540*/  IADD3.X R5, PT, PT, RZ, RZ, RZ, P1, !PT ;  /* 0x000000ffff057210 */ /* 0x000fe40000ffe4ff */
[----:B--2---:R-:W-:-:S03]  /*0550*/  LEA R4, P1, R6, UR6, 0x2 ;  /* 0x0000000606047c11 */ /* 0x004fc6000f8210ff */
[----:B------:R-:W4:Y:S01]  /*0560*/  LDG.E R15, desc[UR4][R14.64] ;  /* 0x000000040e0f7981 */ /* 0x000f22000c1e1900 */
[----:B------:R-:W-:Y:S01]  /*0570*/  LEA.HI.X R5, R6, UR7, R5, 0x2, P1 ;  /* 0x0000000706057c11 */ /* 0x000fe200088f1405 */
[C---:B------:R-:W-:Y:S02]  /*0580*/  IMAD.WIDE R6, R3.reuse, 0x4, R12 ;  /* 0x0000000403067825 */ /* 0x040fe400078e020c */
[----:B------:R-:W2:Y:S04]  /*0590*/  LDG.E R12, desc[UR4][R12.64] ;  /* 0x000000040c0c7981 */ /* 0x000ea8000c1e1900 */
[----:B------:R-:W2:Y:S01]  /*05a0*/  LDG.E R17, desc[UR4][R4.64+0x4] ;  /* 0x0000040404117981 */ /* 0x000ea2000c1e1900 */
[----:B------:R-:W-:-:S03]  /*05b0*/  IMAD.WIDE R8, R3, 0x4, R6 ;  /* 0x0000000403087825 */ /* 0x000fc600078e0206 */
[----:B------:R-:W3:Y:S04]  /*05c0*/  LDG.E R22, desc[UR4][R6.64] ;  /* 0x0000000406167981 */ /* 0x000ee8000c1e1900 */
[----:B------:R-:W3:Y:S04]  /*05d0*/  LDG.E R20, desc[UR4][R4.64+0x8] ;  /* 0x0000080404147981 */ /* 0x000ee8000c1e1900 */
[----:B------:R-:W5:Y:S04]  /*05e0*/  LDG.E R26, desc[UR4][R4.64+0xc] ;  /* 0x00000c04041a7981 */ /* 0x000f68000c1e1900 */
[----:B------:R-:W5:Y:S01]  /*05f0*/  LDG.E R8, desc[UR4][R8.64] ;  /* 0x0000000408087981 */ /* 0x000f62000c1e1900 */
[----:B------:R-:W-:Y:S01]  /*0600*/  IADD3 R21, PT, PT, R21, 0x4, RZ ;  /* 0x0000000415157810 */ /* 0x000fe20007ffe0ff */
[----:B----4-:R-:W-:-:S04]  /*0610*/  IMAD R24, R15, R10, R24 ;  /* 0x0000000a0f187224 */ /* 0x010fc800078e0218 */
[----:B--2---:R-:W-:-:S04]  /*0620*/  IMAD R17, R17, R12, R24 ;  /* 0x0000000c11117224 */ /* 0x004fc800078e0218 */
[----:B---3--:R-:W-:-:S04]  /*0630*/  IMAD R17, R20, R22, R17 ;  /* 0x0000001614117224 */ /* 0x008fc800078e0211 */
[----:B-----5:R-:W-:-:S07]  /*0640*/  IMAD R24, R26, R8, R17 ;  /* 0x000000081a187224 */ /* 0x020fce00078e0211 */
.L_x_3:
[----:B------:R-:W-:Y:S05]  /*0650*/  @!P0 BRA `(.L_x_2) ;  /* 0x00000000007c8947 */ /* 0x000fea0003800000 */
[----:B------:R-:W-:Y:S01]  /*0660*/  ISETP.NE.AND P1, PT, R16, 0x1, PT ;  /* 0x000000011000780c */ /* 0x000fe20003f25270 */
[----:B------:R-:W1:Y:S01]  /*0670*/  LDC.64 R12, c[0x0][0x380] ;  /* 0x0000e000ff0c7b82 */ /* 0x000e620000000a00 */
[----:B------:R-:W-:-:S04]  /*0680*/  LOP3.LUT R2, R2, 0x1, RZ, 0xc0, !PT ;  /* 0x0000000102027812 */ /* 0x000fc800078ec0ff */
[----:B------:R-:W-:-:S03]  /*0690*/  ISETP.NE.U32.AND P0, PT, R2, 0x1, PT ;  /* 0x000000010200780c */ /* 0x000fc60003f05070 */
[----:B------:R-:W2:Y:S04]  /*06a0*/  LDC.64 R10, c[0x0][0x388] ;  /* 0x0000e200ff0a7b82 */ /* 0x000ea80000000a00 */
[CC--:B------:R-:W-:Y:S02]  /*06b0*/  @P1 IADD3 R15, PT, PT, R18.reuse, R21.reuse, RZ ;  /* 0x00000015120f1210 */ /* 0x0c0fe40007ffe0ff */
[----:B------:R-:W-:Y:S02]  /*06c0*/  @P1 IADD3 R2, P2, PT, R18, R21, RZ ;  /* 0x0000001512021210 */ /* 0x000fe40007f5e0ff */
[----:B------:R-:W3:Y:S02]  /*06d0*/  @P1 LDC.64 R8, c[0x0][0x380] ;  /* 0x0000e000ff081b82 */ /* 0x000ee40000000a00 */
[----:B------:R-:W-:-:S06]  /*06e0*/  @P1 IADD3.X R14, PT, PT, RZ, RZ, RZ, P2, !PT ;  /* 0x000000ffff0e1210 */ /* 0x000fcc00017fe4ff */
[----:B------:R-:W4:Y:S01]  /*06f0*/  LDC.64 R6, c[0x0][0x380] ;  /* 0x0000e000ff067b82 */ /* 0x000f220000000a00 */
[----:B-1----:R-:W-:-:S04]  /*0700*/  @P1 IMAD.WIDE.U32 R12, R15, 0x4, R12 ;  /* 0x000000040f0c1825 */ /* 0x002fc800078e000c */
[C---:B------:R-:W-:Y:S01]  /*0710*/  @P1 IMAD R15, R21.reuse, R3, R0 ;  /* 0x00000003150f1224 */ /* 0x040fe200078e0200 */
[----:B------:R-:W-:Y:S01]  /*0720*/  @P1 IADD3 R21, PT, PT, R21, 0x2, RZ ;  /* 0x0000000215151810 */ /* 0x000fe20007ffe0ff */
[----:B0-----:R-:W5:Y:S01]  /*0730*/  @P1 LDG.E R13, desc[UR4][R12.64] ;  /* 0x000000040c0d1981 */ /* 0x001f62000c1e1900 */
[----:B------:R-:W0:Y:S01]  /*0740*/  LDC.64 R4, c[0x0][0x388] ;  /* 0x0000e200ff047b82 */ /* 0x000e220000000a00 */
[----:B--2---:R-:W-:Y:S01]  /*0750*/  @P1 IMAD.WIDE R10, R15, 0x4, R10 ;  /* 0x000000040f0a1825 */ /* 0x004fe200078e020a */
[----:B------:R-:W-:Y:S02]  /*0760*/  @!P0 IADD3 R17, PT, PT, R18, R21, RZ ;  /* 0x0000001512118210 */ /* 0x000fe40007ffe0ff */
[----:B---3--:R-:W-:Y:S01]  /*0770*/  @P1 LEA R8, P2, R2, R8, 0x2 ;  /* 0x0000000802081211 */ /* 0x008fe200078410ff */
[----:B------:R-:W-:-:S03]  /*0780*/  @!P0 IMAD R21, R21, R3, R0 ;  /* 0x0000000315158224 */ /* 0x000fc600078e0200 */
[----:B------:R-:W-:Y:S01]  /*0790*/  @P1 LEA.HI.X R9, R2, R9, R14, 0x2, P2 ;  /* 0x0000000902091211 */ /* 0x000fe200010f140e */
[----:B------:R-:W-:Y:S01]  /*07a0*/  @P1 IMAD.WIDE R14, R3, 0x4, R10 ;  /* 0x00000004030e1825 */ /* 0x000fe200078e020a */
[----:B------:R-:W5:Y:S03]  /*07b0*/  @P1 LDG.E R2, desc[UR4][R10.64] ;  /* 0x000000040a021981 */ /* 0x000f66000c1e1900 */
[----:B----4-:R-:W-:Y:S01]  /*07c0*/  @!P0 IMAD.WIDE.U32 R6, R17, 0x4, R6 ;  /* 0x0000000411068825 */ /* 0x010fe200078e0006 */
[----:B------:R-:W2:Y:S04]  /*07d0*/  @P1 LDG.E R9, desc[UR4][R8.64+0x4] ;  /* 0x0000040408091981 */ /* 0x000ea8000c1e1900 */
[----:B------:R-:W2:Y:S01]  /*07e0*/  @P1 LDG.E R14, desc[UR4][R14.64] ;  /* 0x000000040e0e1981 */ /* 0x000ea2000c1e1900 */
[----:B0-----:R-:W-:-:S03]  /*07f0*/  @!P0 IMAD.WIDE R4, R21, 0x4, R4 ;  /* 0x0000000415048825 */ /* 0x001fc600078e0204 */
[----:B------:R-:W3:Y:S04]  /*0800*/  @!P0 LDG.E R7, desc[UR4][R6.64] ;  /* 0x0000000406078981 */ /* 0x000ee8000c1e1900 */
[----:B------:R-:W3:Y:S01]  /*0810*/  @!P0 LDG.E R4, desc[UR4][R4.64] ;  /* 0x0000000404048981 */ /* 0x000ee2000c1e1900 */
[----:B-----5:R-:W-:-:S04]  /*0820*/  @P1 IMAD R2, R13, R2, R24 ;  /* 0x000000020d021224 */ /* 0x020fc800078e0218 */
[----:B--2---:R-:W-:-:S04]  /*0830*/  @P1 IMAD R24, R9, R14, R2 ;  /* 0x0000000e09181224 */ /* 0x004fc800078e0202 */
[----:B---3--:R-:W-:-:S07]  /*0840*/  @!P0 IMAD R24, R7, R4, R24 ;  /* 0x0000000407188224 */ /* 0x008fce00078e0218 */
.L_x_2:
[----:B------:R-:W1:Y:S01]  /*0850*/  LDC.64 R4, c[0x0][0x390] ;  /* 0x0000e400ff047b82 */ /* 0x000e620000000a00 */
[----:B------:R-:W-:-:S04]  /*0860*/  IMAD R3, R19, R3, R0 ;  /* 0x0000000313037224 */ /* 0x000fc800078e0200 */
[----:B-1----:R-:W-:-:S05]  /*0870*/  IMAD.WIDE R2, R3, 0x4, R4 ;  /* 0x0000000403027825 */ /* 0x002fca00078e0204 */
[----:B0-----:R-:W-:Y:S01]  /*0880*/  STG.E desc[UR4][R2.64], R24 ;  /* 0x0000001802007986 */ /* 0x001fe2000c101904 */
[----:B------:R-:W-:Y:S05]  /*0890*/  EXIT ;  /* 0x000000000000794d */ /* 0x000fea0003800000 */
.L_x_4:
[----:B------:R-:W-:-:S00]  /*08a0*/  BRA `(.L_x_4) ;  /* 0xfffffffc00fc7947 */ /* 0x000fc0000383ffff */
[----:B------:R-:W-:-:S00]  /*08b0*/  NOP ;  /* 0x0000000000007918 */ /* 0x000fc00000000000 */
        /* <DEDUP_REMOVED lines=12> */
.L_x_5:


//--------------------- .nv.shared.reserved.0     --------------------------
	.section	.nv.shared.reserved.0,"aw",@nobits
	.weak		__nv_reservedSMEM_offset_0_alias
	.size		__nv_reservedSMEM_offset_0_alias, 0, 64
	.other		__nv_reservedSMEM_offset_0_alias,@"STO_CUDA_RESERVED_SHARED STV_DEFAULT"
__nv_reservedSMEM_offset_0_alias:
	.zero		0
	.zero		64


//--------------------- .nv.constant0._Z8multiplyPiS_S_ii --------------------------
	.section	.nv.constant0._Z8multiplyPiS_S_ii,"a",@progbits
	.sectionflags	@""
	.align	4
.nv.constant0._Z8multiplyPiS_S_ii:
	.zero		928


//--------------------- SYMBOLS --------------------------

	.type		.nv.reservedSmem.offset0,@object
	.size		.nv.reservedSmem.offset0,0x4
